	.headerflags	@"EF_CUDA_TEXMODE_UNIFIED EF_CUDA_64BIT_ADDRESS EF_CUDA_ACCELERATORS EF_CUDA_SM90 EF_CUDA_VIRTUAL_SM(EF_CUDA_SM90)"
	.elftype	@"ET_EXEC"


//--------------------- .nv.info                  --------------------------
	.section	.nv.info,"",@"SHT_CUDA_INFO"
	.align	4


	//----- nvinfo : EIATTR_REGCOUNT
	.align		4
        /*0000*/ 	.byte	0x04, 0x2f
        /*0002*/ 	.short	(.L_1 - .L_0)
	.align		4
.L_0:
        /*0004*/ 	.word	index@(triton_poi_fused__native_batch_norm_legit_no_training_convolution_relu_31)
        /*0008*/ 	.word	0x0000001e


	//----- nvinfo : EIATTR_MIN_STACK_SIZE
	.align		4
.L_1:
        /*000c*/ 	.byte	0x04, 0x12
        /*000e*/ 	.short	(.L_3 - .L_2)
	.align		4
.L_2:
        /*0010*/ 	.word	index@(triton_poi_fused__native_batch_norm_legit_no_training_convolution_relu_31)
        /*0014*/ 	.word	0x00000000


	//----- nvinfo : EIATTR_FRAME_SIZE
	.align		4
.L_3:
        /*0018*/ 	.byte	0x04, 0x11
        /*001a*/ 	.short	(.L_5 - .L_4)
	.align		4
.L_4:
        /*001c*/ 	.word	index@(triton_poi_fused__native_batch_norm_legit_no_training_convolution_relu_31)
        /*0020*/ 	.word	0x00000000


	//----- nvinfo : EIATTR_MIN_STACK_SIZE
	.align		4
.L_5:
        /*0024*/ 	.byte	0x04, 0x12
        /*0026*/ 	.short	(.L_7 - .L_6)
	.align		4
.L_6:
        /*0028*/ 	.word	index@(triton_poi_fused__native_batch_norm_legit_no_training_convolution_relu_31)
        /*002c*/ 	.word	0x00000000
.L_7:


//--------------------- .nv.info.triton_poi_fused__native_batch_norm_legit_no_training_convolution_relu_31 --------------------------
	.section	.nv.info.triton_poi_fused__native_batch_norm_legit_no_training_convolution_relu_31,"",@"SHT_CUDA_INFO"
	.sectionflags	@""
	.align	4


	//----- nvinfo : EIATTR_CUDA_API_VERSION
	.align		4
        /*0000*/ 	.byte	0x04, 0x37
        /*0002*/ 	.short	(.L_9 - .L_8)
.L_8:
        /*0004*/ 	.word	0x0000007c


	//----- nvinfo : EIATTR_KPARAM_INFO
	.align		4
.L_9:
        /*0008*/ 	.byte	0x04, 0x17
        /*000a*/ 	.short	(.L_11 - .L_10)
.L_10:
        /*000c*/ 	.word	0x00000000
        /*0010*/ 	.short	0x0003
        /*0012*/ 	.short	0x0014
        /*0014*/ 	.byte	0x00, 0xf0, 0x11, 0x00


	//----- nvinfo : EIATTR_KPARAM_INFO
	.align		4
.L_11:
        /*0018*/ 	.byte	0x04, 0x17
        /*001a*/ 	.short	(.L_13 - .L_12)
.L_12:
        /*001c*/ 	.word	0x00000000
        /*0020*/ 	.short	0x0002
        /*0022*/ 	.short	0x0010
        /*0024*/ 	.byte	0x00, 0xf0, 0x11, 0x00


	//----- nvinfo : EIATTR_KPARAM_INFO
	.align		4
.L_13:
        /*0028*/ 	.byte	0x04, 0x17
        /*002a*/ 	.short	(.L_15 - .L_14)
.L_14:
        /*002c*/ 	.word	0x00000000
        /*0030*/ 	.short	0x0001
        /*0032*/ 	.short	0x0008
        /*0034*/ 	.byte	0x00, 0xf4, 0x21, 0x00


	//----- nvinfo : EIATTR_KPARAM_INFO
	.align		4
.L_15:
        /*0038*/ 	.byte	0x04, 0x17
        /*003a*/ 	.short	(.L_17 - .L_16)
.L_16:
        /*003c*/ 	.word	0x00000000
        /*0040*/ 	.short	0x0000
        /*0042*/ 	.short	0x0000
        /*0044*/ 	.byte	0x00, 0xf4, 0x21, 0x00


	//----- nvinfo : EIATTR_SPARSE_MMA_MASK
	.align		4
.L_17:
        /*0048*/ 	.byte	0x03, 0x50
        /*004a*/ 	.short	0x0000


	//----- nvinfo : EIATTR_MAXREG_COUNT
	.align		4
        /*004c*/ 	.byte	0x03, 0x1b
        /*004e*/ 	.short	0x00ff


	//----- nvinfo : EIATTR_EXIT_INSTR_OFFSETS
	.align		4
        /*0050*/ 	.byte	0x04, 0x1c
        /*0052*/ 	.short	(.L_19 - .L_18)


	//   ....[0]....
.L_18:
        /*0054*/ 	.word	0x00000610


	//   ....[1]....
        /*0058*/ 	.word	0x00000660


	//----- nvinfo : EIATTR_REQNTID
	.align		4
.L_19:
        /*005c*/ 	.byte	0x04, 0x10
        /*005e*/ 	.short	(.L_21 - .L_20)
.L_20:
        /*0060*/ 	.word	0x00000080
        /*0064*/ 	.word	0x00000001
        /*0068*/ 	.word	0x00000001


	//----- nvinfo : EIATTR_CBANK_PARAM_SIZE
	.align		4
.L_21:
        /*006c*/ 	.byte	0x03, 0x19
        /*006e*/ 	.short	0x0018


	//----- nvinfo : EIATTR_PARAM_CBANK
	.align		4
        /*0070*/ 	.byte	0x04, 0x0a
        /*0072*/ 	.short	(.L_23 - .L_22)
	.align		4
.L_22:
        /*0074*/ 	.word	index@(.nv.constant0.triton_poi_fused__native_batch_norm_legit_no_training_convolution_relu_31)
        /*0078*/ 	.short	0x0210
        /*007a*/ 	.short	0x0018


	//----- nvinfo : EIATTR_SW_WAR
	.align		4
.L_23:
        /*007c*/ 	.byte	0x04, 0x36
        /*007e*/ 	.short	(.L_25 - .L_24)
.L_24:
        /*0080*/ 	.word	0x00000008
.L_25:


//--------------------- .nv.callgraph             --------------------------
	.section	.nv.callgraph,"",@"SHT_CUDA_CALLGRAPH"
	.align	4
	.sectionentsize	8
	.align		4
        /*0000*/ 	.word	0x00000000
	.align		4
        /*0004*/ 	.word	0xffffffff
	.align		4
        /*0008*/ 	.word	0x00000000
	.align		4
        /*000c*/ 	.word	0xfffffffe
	.align		4
        /*0010*/ 	.word	0x00000000
	.align		4
        /*0014*/ 	.word	0xfffffffd
	.align		4
        /*0018*/ 	.word	0x00000000
	.align		4
        /*001c*/ 	.word	0xfffffffc


//--------------------- .text.triton_poi_fused__native_batch_norm_legit_no_training_convolution_relu_31 --------------------------
	.section	.text.triton_poi_fused__native_batch_norm_legit_no_training_convolution_relu_31,"ax",@progbits
	.sectionflags	@"SHF_BARRIERS=1"
	.align	128
        .global         triton_poi_fused__native_batch_norm_legit_no_training_convolution_relu_31
        .type           triton_poi_fused__native_batch_norm_legit_no_training_convolution_relu_31,@function
        .size           triton_poi_fused__native_batch_norm_legit_no_training_convolution_relu_31,(.L_x_1 - triton_poi_fused__native_batch_norm_legit_no_training_convolution_relu_31)
        .other          triton_poi_fused__native_batch_norm_legit_no_training_convolution_relu_31,@"STO_CUDA_ENTRY STV_DEFAULT"
triton_poi_fused__native_batch_norm_legit_no_training_convolution_relu_31:
.text.triton_poi_fused__native_batch_norm_legit_no_training_convolution_relu_31:
[----:B------:R-:W0:Y:S01]  /*0000*/  LDC R1, c[0x0][0x28] ;  /* 0x00000a00ff017b82 */ /* 0x000e220000000800 */
[----:B------:R-:W1:Y:S07]  /*0010*/  S2R R0, SR_CTAID.X ;  /* 0x0000000000007919 */ /* 0x000e6e0000002500 */
[----:B------:R-:W2:Y:S01]  /*0020*/  LDC.64 R14, c[0x0][0x210] ;  /* 0x00008400ff0e7b82 */ /* 0x000ea20000000a00 */
[----:B------:R-:W-:Y:S01]  /*0030*/  IMAD.MOV.U32 R19, RZ, RZ, RZ ;  /* 0x000000ffff137224 */ /* 0x000fe200078e00ff */
[----:B------:R-:W-:Y:S01]  /*0040*/  ULDC.64 UR6, c[0x0][0x208] ;  /* 0x0000820000067ab9 */ /* 0x000fe20000000a00 */
[----:B------:R-:W3:Y:S01]  /*0050*/  S2R R17, SR_TID.X ;  /* 0x0000000000117919 */ /* 0x000ee20000002100 */
[----:B------:R-:W4:Y:S01]  /*0060*/  S2R R18, SR_CTAID.Y ;  /* 0x0000000000127919 */ /* 0x000f220000002600 */
[----:B------:R-:W-:-:S02]  /*0070*/  IMAD.MOV.U32 R20, RZ, RZ, RZ ;  /* 0x000000ffff147224 */ /* 0x000fc400078e00ff */
[----:B-1----:R-:W-:Y:S01]  /*0080*/  IMAD.SHL.U32 R0, R0, 0x8, RZ ;  /* 0x0000000800007824 */ /* 0x002fe200078e00ff */
[----:B---3--:R-:W-:-:S04]  /*0090*/  SHF.R.U32.HI R21, RZ, 0x3, R17 ;  /* 0x00000003ff157819 */ /* 0x008fc80000011611 */
[----:B------:R-:W-:Y:S01]  /*00a0*/  LOP3.LUT R6, R0, 0x7, R17, 0xf8, !PT ;  /* 0x0000000700067812 */ /* 0x000fe200078ef811 */
[----:B----4-:R-:W-:Y:S01]  /*00b0*/  IMAD.SHL.U32 R16, R18, 0x80, RZ ;  /* 0x0000008012107824 */ /* 0x010fe200078e00ff */
[----:B------:R-:W-:Y:S02]  /*00c0*/  SGXT.U32 R21, R21, 0x4 ;  /* 0x000000041515781a */ /* 0x000fe40000000000 */
[----:B------:R-:W-:Y:S02]  /*00d0*/  ISETP.GE.AND P0, PT, R6, 0x7, PT ;  /* 0x000000070600780c */ /* 0x000fe40003f06270 */
[----:B------:R-:W-:Y:S02]  /*00e0*/  LOP3.LUT R2, R16, R21, RZ, 0xfc, !PT ;  /* 0x0000001510027212 */ /* 0x000fe400078efcff */
[----:B------:R-:W-:Y:S02]  /*00f0*/  LOP3.LUT R3, R16, 0x10, R21, 0xfe, !PT ;  /* 0x0000001010037812 */ /* 0x000fe400078efe15 */
[----:B------:R-:W-:Y:S01]  /*0100*/  LOP3.LUT R4, R16, 0x20, R21, 0xfe, !PT ;  /* 0x0000002010047812 */ /* 0x000fe200078efe15 */
[--C-:B------:R-:W-:Y:S01]  /*0110*/  IMAD R27, R2, 0x7, R6.reuse ;  /* 0x00000007021b7824 */ /* 0x100fe200078e0206 */
[----:B------:R-:W-:Y:S01]  /*0120*/  LOP3.LUT R7, R16, 0x30, R21, 0xfe, !PT ;  /* 0x0000003010077812 */ /* 0x000fe200078efe15 */
[--C-:B------:R-:W-:Y:S01]  /*0130*/  IMAD R3, R3, 0x7, R6.reuse ;  /* 0x0000000703037824 */ /* 0x100fe200078e0206 */
[----:B------:R-:W-:Y:S01]  /*0140*/  LOP3.LUT R9, R16, 0x40, R21, 0xfe, !PT ;  /* 0x0000004010097812 */ /* 0x000fe200078efe15 */
[--C-:B------:R-:W-:Y:S01]  /*0150*/  IMAD R5, R4, 0x7, R6.reuse ;  /* 0x0000000704057824 */ /* 0x100fe200078e0206 */
[----:B------:R-:W-:Y:S01]  /*0160*/  LOP3.LUT R11, R16, 0x50, R21, 0xfe, !PT ;  /* 0x00000050100b7812 */ /* 0x000fe200078efe15 */
[----:B------:R-:W-:Y:S01]  /*0170*/  IMAD R7, R7, 0x7, R6 ;  /* 0x0000000707077824 */ /* 0x000fe200078e0206 */
[----:B------:R-:W-:Y:S01]  /*0180*/  LOP3.LUT R13, R16, 0x60, R21, 0xfe, !PT ;  /* 0x00000060100d7812 */ /* 0x000fe200078efe15 */
[----:B--2---:R-:W-:Y:S01]  /*0190*/  IMAD.WIDE R26, R27, 0x4, R14 ;  /* 0x000000041b1a7825 */ /* 0x004fe200078e020e */
[----:B------:R-:W-:-:S03]  /*01a0*/  LOP3.LUT R23, R16, 0x70, R21, 0xfe, !PT ;  /* 0x0000007010177812 */ /* 0x000fc600078efe15 */
[--C-:B------:R-:W-:Y:S01]  /*01b0*/  IMAD R9, R9, 0x7, R6.reuse ;  /* 0x0000000709097824 */ /* 0x100fe200078e0206 */
[----:B------:R1:W2:Y:S01]  /*01c0*/  @!P0 LDG.E.EL R19, desc[UR6][R26.64] ;  /* 0x000000061a138981 */ /* 0x0002a2000c2e1900 */
[--C-:B------:R-:W-:Y:S02]  /*01d0*/  IMAD R11, R11, 0x7, R6.reuse ;  /* 0x000000070b0b7824 */ /* 0x100fe400078e0206 */
[--C-:B------:R-:W-:Y:S02]  /*01e0*/  IMAD R13, R13, 0x7, R6.reuse ;  /* 0x000000070d0d7824 */ /* 0x100fe400078e0206 */
[----:B------:R-:W-:Y:S02]  /*01f0*/  IMAD R23, R23, 0x7, R6 ;  /* 0x0000000717177824 */ /* 0x000fe400078e0206 */
[----:B------:R-:W-:Y:S01]  /*0200*/  IMAD.WIDE R2, R3, 0x4, R14 ;  /* 0x0000000403027825 */ /* 0x000fe200078e020e */
[----:B------:R-:W-:-:S03]  /*0210*/  CS2R R24, SRZ ;  /* 0x0000000000187805 */ /* 0x000fc6000001ff00 */
[--C-:B------:R-:W-:Y:S01]  /*0220*/  IMAD.WIDE R4, R5, 0x4, R14.reuse ;  /* 0x0000000405047825 */ /* 0x100fe200078e020e */
[----:B-1----:R-:W-:Y:S01]  /*0230*/  CS2R R26, SRZ ;  /* 0x00000000001a7805 */ /* 0x002fe2000001ff00 */
[----:B------:R1:W3:Y:S02]  /*0240*/  @!P0 LDG.E.EL R20, desc[UR6][R2.64] ;  /* 0x0000000602148981 */ /* 0x0002e4000c2e1900 */
[----:B------:R-:W-:-:S04]  /*0250*/  IMAD.WIDE R6, R7, 0x4, R14 ;  /* 0x0000000407067825 */ /* 0x000fc800078e020e */
[--C-:B------:R-:W-:Y:S01]  /*0260*/  IMAD.WIDE R8, R9, 0x4, R14.reuse ;  /* 0x0000000409087825 */ /* 0x100fe200078e020e */
[----:B------:R-:W4:Y:S03]  /*0270*/  @!P0 LDG.E.EL R24, desc[UR6][R6.64] ;  /* 0x0000000606188981 */ /* 0x000f26000c2e1900 */
[----:B------:R-:W-:-:S04]  /*0280*/  IMAD.WIDE R10, R11, 0x4, R14 ;  /* 0x000000040b0a7825 */ /* 0x000fc800078e020e */
[--C-:B------:R-:W-:Y:S01]  /*0290*/  IMAD.WIDE R12, R13, 0x4, R14.reuse ;  /* 0x000000040d0c7825 */ /* 0x100fe200078e020e */
[----:B------:R-:W5:Y:S03]  /*02a0*/  @!P0 LDG.E.EL R25, desc[UR6][R10.64] ;  /* 0x000000060a198981 */ /* 0x000f66000c2e1900 */
[----:B------:R-:W-:Y:S01]  /*02b0*/  IMAD.WIDE R14, R23, 0x4, R14 ;  /* 0x00000004170e7825 */ /* 0x000fe200078e020e */
[----:B------:R-:W5:Y:S03]  /*02c0*/  @!P0 LDG.E.EL R27, desc[UR6][R12.64] ;  /* 0x000000060c1b8981 */ /* 0x000f66000c2e1900 */
[----:B------:R-:W-:Y:S01]  /*02d0*/  IMAD.MOV.U32 R22, RZ, RZ, RZ ;  /* 0x000000ffff167224 */ /* 0x000fe200078e00ff */
[----:B------:R-:W5:Y:S01]  /*02e0*/  @!P0 LDG.E.EL R26, desc[UR6][R14.64] ;  /* 0x000000060e1a8981 */ /* 0x000f62000c2e1900 */
[----:B------:R-:W-:-:S04]  /*02f0*/  IMAD.MOV.U32 R23, RZ, RZ, RZ ;  /* 0x000000ffff177224 */ /* 0x000fc800078e00ff */
[----:B------:R1:W5:Y:S04]  /*0300*/  @!P0 LDG.E.EL R22, desc[UR6][R4.64] ;  /* 0x0000000604168981 */ /* 0x000368000c2e1900 */
[----:B------:R1:W5:Y:S01]  /*0310*/  @!P0 LDG.E.EL R23, desc[UR6][R8.64] ;  /* 0x0000000608178981 */ /* 0x000362000c2e1900 */
[----:B------:R-:W1:Y:S02]  /*0320*/  S2UR UR5, SR_CgaCtaId ;  /* 0x00000000000579c3 */ /* 0x000e640000008800 */
[----:B-1----:R-:W-:Y:S01]  /*0330*/  IMAD.SHL.U32 R2, R17, 0x80, RZ ;  /* 0x0000008011027824 */ /* 0x002fe200078e00ff */
[----:B------:R-:W-:-:S04]  /*0340*/  UMOV UR4, 0x400 ;  /* 0x0000040000047882 */ /* 0x000fc80000000000 */
[----:B------:R-:W-:-:S04]  /*0350*/  LOP3.LUT R2, R2, 0x380, RZ, 0xc0, !PT ;  /* 0x0000038002027812 */ /* 0x000fc800078ec0ff */
[----:B------:R-:W-:-:S04]  /*0360*/  LOP3.LUT R21, R2, R21, RZ, 0xfc, !PT ;  /* 0x0000001502157212 */ /* 0x000fc800078efcff */
[----:B------:R-:W-:Y:S01]  /*0370*/  LEA.HI R21, R2, R21, RZ, 0x1b ;  /* 0x0000001502157211 */ /* 0x000fe200078fd8ff */
[----:B0-----:R-:W-:-:S06]  /*0380*/  UPRMT UR4, UR5, 0x654, UR4 ;  /* 0x0000065405047896 */ /* 0x001fcc0008000004 */
[----:B------:R-:W-:Y:S01]  /*0390*/  LEA R21, R21, UR4, 0x2 ;  /* 0x0000000415157c11 */ /* 0x000fe2000f8e10ff */
[----:B------:R-:W-:Y:S01]  /*03a0*/  IMAD.SHL.U32 R3, R17, 0x4, RZ ;  /* 0x0000000411037824 */ /* 0x000fe200078e00ff */
[----:B------:R-:W-:-:S04]  /*03b0*/  SHF.R.U32.HI R2, RZ, 0x3, R17 ;  /* 0x00000003ff027819 */ /* 0x000fc80000011611 */
[----:B------:R-:W-:Y:S02]  /*03c0*/  LOP3.LUT R5, R2, 0xc, RZ, 0xc0, !PT ;  /* 0x0000000c02057812 */ /* 0x000fe400078ec0ff */
[----:B------:R-:W-:-:S05]  /*03d0*/  LOP3.LUT R8, R3, 0x1fc, RZ, 0xc0, !PT ;  /* 0x000001fc03087812 */ /* 0x000fca00078ec0ff */
[----:B------:R-:W-:Y:S01]  /*03e0*/  IMAD.IADD R5, R8, 0x1, R5 ;  /* 0x0000000108057824 */ /* 0x000fe200078e0205 */
[----:B------:R-:W-:-:S04]  /*03f0*/  SHF.R.S32.HI R18, RZ, 0x18, R18 ;  /* 0x00000018ff127819 */ /* 0x000fc80000011412 */
[----:B------:R-:W-:Y:S02]  /*0400*/  LEA R5, R5, UR4, 0x2 ;  /* 0x0000000405057c11 */ /* 0x000fe4000f8e10ff */
[----:B------:R-:W-:Y:S02]  /*0410*/  LOP3.LUT R16, R16, 0x7c, R3, 0xf8, !PT ;  /* 0x0000007c10107812 */ /* 0x000fe400078ef803 */
[----:B------:R-:W-:-:S04]  /*0420*/  SGXT R3, R18, 0x1 ;  /* 0x000000011203781a */ /* 0x000fc80000000200 */
[----:B------:R-:W-:Y:S02]  /*0430*/  LEA.HI R10, R3, R16, RZ, 0x7 ;  /* 0x00000010030a7211 */ /* 0x000fe400078f38ff */
[----:B------:R-:W0:Y:S02]  /*0440*/  LDC.64 R2, c[0x0][0x218] ;  /* 0x00008600ff027b82 */ /* 0x000e240000000a00 */
[----:B------:R-:W-:Y:S02]  /*0450*/  LOP3.LUT R9, R10, 0xffffff80, RZ, 0xc0, !PT ;  /* 0xffffff800a097812 */ /* 0x000fe400078ec0ff */
[----:B------:R-:W-:-:S03]  /*0460*/  SHF.R.U32.HI R17, RZ, 0x5, R17 ;  /* 0x00000005ff117819 */ /* 0x000fc60000011611 */
[----:B------:R-:W-:Y:S01]  /*0470*/  IMAD.IADD R11, R16, 0x1, -R9 ;  /* 0x00000001100b7824 */ /* 0x000fe200078e0a09 */
[----:B------:R-:W-:Y:S02]  /*0480*/  SGXT.U32 R9, R17, 0x2 ;  /* 0x000000021109781a */ /* 0x000fe40000000000 */
[----:B------:R-:W-:Y:S02]  /*0490*/  LOP3.LUT R12, R8, 0x200, RZ, 0xfc, !PT ;  /* 0x00000200080c7812 */ /* 0x000fe400078efcff */
[----:B------:R-:W-:Y:S02]  /*04a0*/  LOP3.LUT R9, R0, R9, RZ, 0xfc, !PT ;  /* 0x0000000900097212 */ /* 0x000fe400078efcff */
[----:B------:R-:W-:Y:S02]  /*04b0*/  SHF.R.S32.HI R10, RZ, 0x7, R10 ;  /* 0x00000007ff0a7819 */ /* 0x000fe4000001140a */
[C---:B------:R-:W-:Y:S02]  /*04c0*/  LOP3.LUT R0, R9.reuse, 0x4, RZ, 0xfc, !PT ;  /* 0x0000000409007812 */ /* 0x040fe400078efcff */
[----:B------:R-:W-:Y:S01]  /*04d0*/  SHF.R.U32.HI R12, RZ, 0x5, R12 ;  /* 0x00000005ff0c7819 */ /* 0x000fe2000001160c */
[----:B------:R-:W-:Y:S01]  /*04e0*/  IMAD R10, R10, 0x380, R11 ;  /* 0x000003800a0a7824 */ /* 0x000fe200078e020b */
[----:B------:R-:W-:-:S02]  /*04f0*/  ISETP.GE.AND P1, PT, R9, 0x7, PT ;  /* 0x000000070900780c */ /* 0x000fc40003f26270 */
[----:B------:R-:W-:Y:S02]  /*0500*/  ISETP.GE.AND P0, PT, R0, 0x7, PT ;  /* 0x000000070000780c */ /* 0x000fe40003f06270 */
[----:B------:R-:W-:Y:S01]  /*0510*/  LOP3.LUT R11, R12, 0x1c, RZ, 0xc0, !PT ;  /* 0x0000001c0c0b7812 */ /* 0x000fe200078ec0ff */
[----:B------:R-:W-:-:S04]  /*0520*/  IMAD R9, R9, 0x80, R10 ;  /* 0x0000008009097824 */ /* 0x000fc800078e020a */
[----:B------:R-:W-:Y:S02]  /*0530*/  IMAD.IADD R11, R8, 0x1, R11 ;  /* 0x00000001080b7824 */ /* 0x000fe400078e020b */
[----:B0-----:R-:W-:-:S03]  /*0540*/  IMAD.WIDE R8, R9, 0x4, R2 ;  /* 0x0000000409087825 */ /* 0x001fc600078e0202 */
[----:B------:R-:W-:Y:S01]  /*0550*/  LEA R11, R11, UR4, 0x2 ;  /* 0x000000040b0b7c11 */ /* 0x000fe2000f8e10ff */
[----:B--2---:R-:W-:Y:S04]  /*0560*/  STS [R21], R19 ;  /* 0x0000001315007388 */ /* 0x004fe80000000800 */
[----:B---3--:R-:W-:Y:S04]  /*0570*/  STS [R21+0x40], R20 ;  /* 0x0000401415007388 */ /* 0x008fe80000000800 */
[----:B----4-:R-:W-:Y:S04]  /*0580*/  STS [R21+0xc0], R24 ;  /* 0x0000c01815007388 */ /* 0x010fe80000000800 */
[----:B-----5:R-:W-:Y:S04]  /*0590*/  STS [R21+0x140], R25 ;  /* 0x0001401915007388 */ /* 0x020fe80000000800 */
[----:B------:R-:W-:Y:S04]  /*05a0*/  STS [R21+0x180], R27 ;  /* 0x0001801b15007388 */ /* 0x000fe80000000800 */
[----:B------:R-:W-:Y:S04]  /*05b0*/  STS [R21+0x1c0], R26 ;  /* 0x0001c01a15007388 */ /* 0x000fe80000000800 */
[----:B------:R-:W-:Y:S04]  /*05c0*/  STS [R21+0x80], R22 ;  /* 0x0000801615007388 */ /* 0x000fe80000000800 */
[----:B------:R-:W-:Y:S01]  /*05d0*/  STS [R21+0x100], R23 ;  /* 0x0001001715007388 */ /* 0x000fe20000000800 */
[----:B------:R-:W-:Y:S06]  /*05e0*/  BAR.SYNC.DEFER_BLOCKING 0x0 ;  /* 0x0000000000007b1d */ /* 0x000fec0000010000 */
[----:B------:R-:W0:Y:S04]  /*05f0*/  LDS.128 R4, [R5] ;  /* 0x0000000005047984 */ /* 0x000e280000000c00 */
[----:B0-----:R0:W-:Y:S02]  /*0600*/  @!P1 STG.E.128 desc[UR6][R8.64], R4 ;  /* 0x0000000408009986 */ /* 0x0011e4000c101d06 */
[----:B0-----:R-:W-:Y:S05]  /*0610*/  @P0 EXIT ;  /* 0x000000000000094d */ /* 0x001fea0003800000 */
[----:B------:R-:W1:Y:S01]  /*0620*/  LDS.128 R12, [R11+0x800] ;  /* 0x000800000b0c7984 */ /* 0x000e620000000c00 */
[----:B0-----:R-:W-:-:S04]  /*0630*/  IMAD R5, R0, 0x80, R10 ;  /* 0x0000008000057824 */ /* 0x001fc800078e020a */
[----:B------:R-:W-:-:S05]  /*0640*/  IMAD.WIDE R2, R5, 0x4, R2 ;  /* 0x0000000405027825 */ /* 0x000fca00078e0202 */
[----:B-1----:R-:W-:Y:S01]  /*0650*/  STG.E.128 desc[UR6][R2.64], R12 ;  /* 0x0000000c02007986 */ /* 0x002fe2000c101d06 */
[----:B------:R-:W-:Y:S05]  /*0660*/  EXIT ;  /* 0x000000000000794d */ /* 0x000fea0003800000 */
.L_x_0:
[----:B------:R-:W-:-:S00]  /*0670*/  BRA `(.L_x_0) ;  /* 0xfffffffc00fc7947 */ /* 0x000fc0000383ffff */
[----:B------:R-:W-:-:S00]  /*0680*/  NOP ;  /* 0x0000000000007918 */ /* 0x000fc00000000000 */
[----:B------:R-:W-:-:S00]  /*0690*/  NOP ;  /* 0x0000000000007918 */ /* 0x000fc00000000000 */
[----:B------:R-:W-:-:S00]  /*06a0*/  NOP ;  /* 0x0000000000007918 */ /* 0x000fc00000000000 */
[----:B------:R-:W-:-:S00]  /*06b0*/  NOP ;  /* 0x0000000000007918 */ /* 0x000fc00000000000 */
[----:B------:R-:W-:-:S00]  /*06c0*/  NOP ;  /* 0x0000000000007918 */ /* 0x000fc00000000000 */
[----:B------:R-:W-:-:S00]  /*06d0*/  NOP ;  /* 0x0000000000007918 */ /* 0x000fc00000000000 */
[----:B------:R-:W-:-:S00]  /*06e0*/  NOP ;  /* 0x0000000000007918 */ /* 0x000fc00000000000 */
[----:B------:R-:W-:-:S00]  /*06f0*/  NOP ;  /* 0x0000000000007918 */ /* 0x000fc00000000000 */
.L_x_1:


//--------------------- .nv.shared.triton_poi_fused__native_batch_norm_legit_no_training_convolution_relu_31 --------------------------
	.section	.nv.shared.triton_poi_fused__native_batch_norm_legit_no_training_convolution_relu_31,"aw",@nobits
	.sectionflags	@""
	.align	16
	.zero		1024


//--------------------- .nv.constant0.triton_poi_fused__native_batch_norm_legit_no_training_convolution_relu_31 --------------------------
	.section	.nv.constant0.triton_poi_fused__native_batch_norm_legit_no_training_convolution_relu_31,"a",@progbits
	.sectionflags	@""
	.align	4
.nv.constant0.triton_poi_fused__native_batch_norm_legit_no_training_convolution_relu_31:
	.zero		552
